//
// Generated by NVIDIA NVVM Compiler
//
// Compiler Build ID: CL-36424714
// Cuda compilation tools, release 13.0, V13.0.88
// Based on NVVM 20.0.0
//

.version 9.0
.target sm_100
.address_size 64

	// .globl	_Z10checkIndexv
.extern .func  (.param .b32 func_retval0) vprintf
(
	.param .b64 vprintf_param_0,
	.param .b64 vprintf_param_1
)
;
.global .align 1 .b8 $str[87] = {116, 104, 114, 101, 97, 100, 73, 100, 120, 58, 40, 37, 100, 44, 32, 37, 100, 44, 32, 37, 100, 41, 32, 98, 108, 111, 99, 107, 73, 100, 120, 58, 40, 37, 100, 44, 32, 37, 100, 32, 37, 100, 41, 98, 108, 111, 99, 107, 68, 105, 109, 58, 40, 37, 100, 44, 32, 37, 100, 44, 32, 37, 100, 41, 32, 103, 114, 105, 100, 68, 105, 109, 58, 40, 37, 100, 44, 32, 37, 100, 44, 32, 37, 100, 41, 10};

.visible .entry _Z10checkIndexv()
{
	.local .align 16 .b8 	__local_depot0[48];
	.reg .b64 	%SP;
	.reg .b64 	%SPL;
	.reg .b32 	%r<15>;
	.reg .b64 	%rd<5>;

	mov.u64 	%SPL, __local_depot0;
	cvta.local.u64 	%SP, %SPL;
	add.u64 	%rd1, %SP, 0;
	add.u64 	%rd2, %SPL, 0;
	mov.u32 	%r1, %tid.x;
	mov.u32 	%r2, %tid.y;
	mov.u32 	%r3, %tid.z;
	mov.u32 	%r4, %ctaid.x;
	mov.u32 	%r5, %ctaid.y;
	mov.u32 	%r6, %ctaid.z;
	mov.u32 	%r7, %ntid.x;
	mov.u32 	%r8, %ntid.y;
	mov.u32 	%r9, %ntid.z;
	mov.u32 	%r10, %nctaid.x;
	mov.u32 	%r11, %nctaid.y;
	mov.u32 	%r12, %nctaid.z;
	st.local.v4.u32 	[%rd2], {%r1, %r2, %r3, %r4};
	st.local.v4.u32 	[%rd2+16], {%r5, %r6, %r7, %r8};
	st.local.v4.u32 	[%rd2+32], {%r9, %r10, %r11, %r12};
	mov.u64 	%rd3, $str;
	cvta.global.u64 	%rd4, %rd3;
	{ // callseq 0, 0
	.param .b64 param0;
	st.param.b64 	[param0], %rd4;
	.param .b64 param1;
	st.param.b64 	[param1], %rd1;
	.param .b32 retval0;
	call.uni (retval0), 
	vprintf, 
	(
	param0, 
	param1
	);
	ld.param.b32 	%r13, [retval0];
	} // callseq 0
	ret;

}


// ===== COMPILED SASS (sm_100) =====

	.target	sm_100

	.elftype	@"ET_EXEC"


//--------------------- .note.nv.tkinfo           --------------------------
	.section	.note.nv.tkinfo,"",@"SHT_NOTE"
	.sectionflags	@"SHF_NOTE_NV_TKINFO"
	.tkinfo
        /*0018*/ 	.word	0x00000002
        /*0030*/ 	.string	""
        /*0030*/ 	.string	"ptxas"
        /*0030*/ 	.string	"Cuda compilation tools, release 13.0, V13.0.88"
        /*0030*/ 	.string	"Build cuda_13.0.r13.0/compiler.36424714_0"
        /*0030*/ 	.string	"-arch sm_100 -m 64 "



//--------------------- .note.nv.cuinfo           --------------------------
	.section	.note.nv.cuinfo,"",@"SHT_NOTE"
	.sectionflags	@"SHF_NOTE_NV_CUINFO"
        /*0018*/ 	.short	0x0002
        /*001a*/ 	.short	0x0064
        /*001c*/ 	.short	0x0082
	.zero		2


//--------------------- .nv.info                  --------------------------
	.section	.nv.info,"",@"SHT_CUDA_INFO"
	.align	4


	//----- nvinfo : EIATTR_REGCOUNT
	.align		4
        /*0000*/ 	.byte	0x04, 0x2f
        /*0002*/ 	.short	(.L_2 - .L_1)
	.align		4
.L_1:
        /*0004*/ 	.word	index@(_Z10checkIndexv)
        /*0008*/ 	.word	0x00000018


	//----- nvinfo : EIATTR_FRAME_SIZE
	.align		4
.L_2:
        /*000c*/ 	.byte	0x04, 0x11
        /*000e*/ 	.short	(.L_4 - .L_3)
	.align		4
.L_3:
        /*0010*/ 	.word	index@(_Z10checkIndexv)
        /*0014*/ 	.word	0x00000030


	//----- nvinfo : EIATTR_MIN_STACK_SIZE
	.align		4
.L_4:
        /*0018*/ 	.byte	0x04, 0x12
        /*001a*/ 	.short	(.L_6 - .L_5)
	.align		4
.L_5:
        /*001c*/ 	.word	index@(_Z10checkIndexv)
        /*0020*/ 	.word	0x00000030
.L_6:


//--------------------- .nv.compat                --------------------------
	.section	.nv.compat,"",@"SHT_CUDA_COMPAT_INFO"
	.align	4
        /*0000*/ 	.byte	0x02, 0x09, 0x00, 0x00, 0x02, 0x02, 0x01, 0x00, 0x02, 0x05, 0x05, 0x00, 0x03, 0x07, 0x01, 0x01
        /*0010*/ 	.byte	0x02, 0x03, 0x00, 0x00, 0x02, 0x06, 0x01, 0x00, 0x04, 0x0b, 0x08, 0x00, 0x09, 0x00, 0x00, 0x00
        /*0020*/ 	.byte	0x00, 0x00, 0x00, 0x00


//--------------------- .nv.info._Z10checkIndexv  --------------------------
	.section	.nv.info._Z10checkIndexv,"",@"SHT_CUDA_INFO"
	.sectionflags	@""
	.align	4


	//----- nvinfo : EIATTR_CUDA_API_VERSION
	.align		4
        /*0000*/ 	.byte	0x04, 0x37
        /*0002*/ 	.short	(.L_8 - .L_7)
.L_7:
        /*0004*/ 	.word	0x00000082


	//----- nvinfo : EIATTR_SPARSE_MMA_MASK
	.align		4
.L_8:
        /*0008*/ 	.byte	0x03, 0x50
        /*000a*/ 	.short	0x0000


	//----- nvinfo : EIATTR_MAXREG_COUNT
	.align		4
        /*000c*/ 	.byte	0x03, 0x1b
        /*000e*/ 	.short	0x00ff


	//----- nvinfo : EIATTR_EXTERNS
	.align		4
        /*0010*/ 	.byte	0x04, 0x0f
        /*0012*/ 	.short	(.L_10 - .L_9)


	//   ....[0]....
	.align		4
.L_9:
        /*0014*/ 	.word	index@(vprintf)


	//----- nvinfo : EIATTR_MERCURY_ISA_VERSION
	.align		4
.L_10:
        /*0018*/ 	.byte	0x03, 0x5f
        /*001a*/ 	.short	0x0101


	//----- nvinfo : EIATTR_VRC_CTA_INIT_COUNT
	.align		4
        /*001c*/ 	.byte	0x02, 0x4a
	.zero		1
	.zero		1


	//----- nvinfo : EIATTR_SYSCALL_OFFSETS
	.align		4
        /*0020*/ 	.byte	0x04, 0x46
        /*0022*/ 	.short	(.L_12 - .L_11)


	//   ....[0]....
.L_11:
        /*0024*/ 	.word	0x000001b0


	//----- nvinfo : EIATTR_EXIT_INSTR_OFFSETS
	.align		4
.L_12:
        /*0028*/ 	.byte	0x04, 0x1c
        /*002a*/ 	.short	(.L_14 - .L_13)


	//   ....[0]....
.L_13:
        /*002c*/ 	.word	0x000001c0


	//----- nvinfo : EIATTR_SW_WAR
	.align		4
.L_14:
        /*0030*/ 	.byte	0x04, 0x36
        /*0032*/ 	.short	(.L_16 - .L_15)
.L_15:
        /*0034*/ 	.word	0x00000008
.L_16:


//--------------------- .nv.callgraph             --------------------------
	.section	.nv.callgraph,"",@"SHT_CUDA_CALLGRAPH"
	.align	4
	.sectionentsize	8
	.align		4
        /*0000*/ 	.word	0x00000000
	.align		4
        /*0004*/ 	.word	0xffffffff
	.align		4
        /*0008*/ 	.word	index@(_Z10checkIndexv)
	.align		4
        /*000c*/ 	.word	index@(vprintf)
	.align		4
        /*0010*/ 	.word	0x00000000
	.align		4
        /*0014*/ 	.word	0xfffffffe
	.align		4
        /*0018*/ 	.word	0x00000000
	.align		4
        /*001c*/ 	.word	0xfffffffd
	.align		4
        /*0020*/ 	.word	0x00000000
	.align		4
        /*0024*/ 	.word	0xfffffffc


//--------------------- .nv.constant4             --------------------------
	.section	.nv.constant4,"a",@progbits
	.align	8
	.align		8
.nv.constant4:
        /*0000*/ 	.dword	vprintf
	.align		8
        /*0008*/ 	.dword	$str


//--------------------- .text._Z10checkIndexv     --------------------------
	.section	.text._Z10checkIndexv,"ax",@progbits
	.align	128
        .global         _Z10checkIndexv
        .type           _Z10checkIndexv,@function
        .size           _Z10checkIndexv,(.L_x_2 - _Z10checkIndexv)
        .other          _Z10checkIndexv,@"STO_CUDA_ENTRY STV_DEFAULT"
_Z10checkIndexv:
.text._Z10checkIndexv:
[----:B------:R-:W0:Y:S01]  /*0000*/  LDC R1, c[0x0][0x37c] ;  /* 0x0000df00ff017b82 */ /* 0x000e220000000800 */
[----:B------:R-:W1:Y:S01]  /*0010*/  S2R R8, SR_TID.X ;  /* 0x0000000000087919 */ /* 0x000e620000002100 */
[----:B------:R-:W2:Y:S06]  /*0020*/  LDCU UR5, c[0x0][0x2fc] ;  /* 0x00005f80ff0577ac */ /* 0x000eac0008000800 */
[----:B------:R-:W3:Y:S01]  /*0030*/  LDC R14, c[0x0][0x360] ;  /* 0x0000d800ff0e7b82 */ /* 0x000ee20000000800 */
[----:B0-----:R-:W-:Y:S01]  /*0040*/  VIADD R1, R1, 0xffffffd0 ;  /* 0xffffffd001017836 */ /* 0x001fe20000000000 */
[----:B------:R-:W1:Y:S01]  /*0050*/  S2R R9, SR_TID.Y ;  /* 0x0000000000097919 */ /* 0x000e620000002200 */
[----:B------:R-:W-:Y:S01]  /*0060*/  MOV R0, 0x0 ;  /* 0x0000000000007802 */ /* 0x000fe20000000f00 */
[----:B------:R-:W0:Y:S01]  /*0070*/  LDCU UR4, c[0x0][0x2f8] ;  /* 0x00005f00ff0477ac */ /* 0x000e220008000800 */
[----:B------:R-:W1:Y:S03]  /*0080*/  S2R R10, SR_TID.Z ;  /* 0x00000000000a7919 */ /* 0x000e660000002300 */
[----:B------:R-:W3:Y:S01]  /*0090*/  LDC R15, c[0x0][0x364] ;  /* 0x0000d900ff0f7b82 */ /* 0x000ee20000000800 */
[----:B------:R-:W4:Y:S01]  /*00a0*/  LDCU.64 UR6, c[0x4][0x8] ;  /* 0x01000100ff0677ac */ /* 0x000f220008000a00 */
[----:B------:R-:W1:Y:S01]  /*00b0*/  S2R R11, SR_CTAID.X ;  /* 0x00000000000b7919 */ /* 0x000e620000002500 */
[----:B------:R-:W3:Y:S05]  /*00c0*/  S2R R12, SR_CTAID.Y ;  /* 0x00000000000c7919 */ /* 0x000eea0000002600 */
[----:B------:R-:W5:Y:S01]  /*00d0*/  LDC R16, c[0x0][0x368] ;  /* 0x0000da00ff107b82 */ /* 0x000f620000000800 */
[----:B------:R-:W3:Y:S01]  /*00e0*/  S2R R13, SR_CTAID.Z ;  /* 0x00000000000d7919 */ /* 0x000ee20000002700 */
[----:B0-----:R-:W-:-:S06]  /*00f0*/  IADD3 R6, P0, PT, R1, UR4, RZ ;  /* 0x0000000401067c10 */ /* 0x001fcc000ff1e0ff */
[----:B------:R-:W5:Y:S01]  /*0100*/  LDC R17, c[0x0][0x370] ;  /* 0x0000dc00ff117b82 */ /* 0x000f620000000800 */
[----:B----4-:R-:W-:Y:S01]  /*0110*/  IMAD.U32 R4, RZ, RZ, UR6 ;  /* 0x00000006ff047e24 */ /* 0x010fe2000f8e00ff */
[----:B------:R-:W-:Y:S01]  /*0120*/  MOV R5, UR7 ;  /* 0x0000000700057c02 */ /* 0x000fe20008000f00 */
[----:B--2---:R-:W-:-:S05]  /*0130*/  IMAD.X R7, RZ, RZ, UR5, P0 ;  /* 0x00000005ff077e24 */ /* 0x004fca00080e06ff */
[----:B------:R-:W5:Y:S08]  /*0140*/  LDC R18, c[0x0][0x374] ;  /* 0x0000dd00ff127b82 */ /* 0x000f700000000800 */
[----:B------:R-:W5:Y:S01]  /*0150*/  LDC R19, c[0x0][0x378] ;  /* 0x0000de00ff137b82 */ /* 0x000f620000000800 */
[----:B-1----:R0:W-:Y:S07]  /*0160*/  STL.128 [R1], R8 ;  /* 0x0000000801007387 */ /* 0x0021ee0000100c00 */
[----:B------:R0:W1:Y:S01]  /*0170*/  LDC.64 R2, c[0x4][R0] ;  /* 0x0100000000027b82 */ /* 0x0000620000000a00 */
[----:B---3--:R0:W-:Y:S04]  /*0180*/  STL.128 [R1+0x10], R12 ;  /* 0x0000100c01007387 */ /* 0x0081e80000100c00 */
[----:B-----5:R0:W-:Y:S02]  /*0190*/  STL.128 [R1+0x20], R16 ;  /* 0x0000201001007387 */ /* 0x0201e40000100c00 */
[----:B------:R-:W-:-:S07]  /*01a0*/  LEPC R20, `(.L_x_0) ;  /* 0x000000001014794e */ /* 0x000fce0000000000 */
[----:B01----:R-:W-:Y:S05]  /*01b0*/  CALL.ABS.NOINC R2 ;  /* 0x0000000002007343 */ /* 0x003fea0003c00000 */
.L_x_0:
[----:B------:R-:W-:Y:S05]  /*01c0*/  EXIT ;  /* 0x000000000000794d */ /* 0x000fea0003800000 */
.L_x_1:
[----:B------:R-:W-:-:S00]  /*01d0*/  BRA `(.L_x_1) ;  /* 0xfffffffc00fc7947 */ /* 0x000fc0000383ffff */
[----:B------:R-:W-:-:S00]  /*01e0*/  NOP ;  /* 0x0000000000007918 */ /* 0x000fc00000000000 */
        /* <DEDUP_REMOVED lines=9> */
.L_x_2:


//--------------------- .nv.global.init           --------------------------
	.section	.nv.global.init,"aw",@progbits
.nv.global.init:
	.type		$str,@object
	.size		$str,(.L_0 - $str)
$str:
        /*0000*/ 	.byte	0x74, 0x68, 0x72, 0x65, 0x61, 0x64, 0x49, 0x64, 0x78, 0x3a, 0x28, 0x25, 0x64, 0x2c, 0x20, 0x25
        /*0010*/ 	.byte	0x64, 0x2c, 0x20, 0x25, 0x64, 0x29, 0x20, 0x62, 0x6c, 0x6f, 0x63, 0x6b, 0x49, 0x64, 0x78, 0x3a
        /*0020*/ 	.byte	0x28, 0x25, 0x64, 0x2c, 0x20, 0x25, 0x64, 0x20, 0x25, 0x64, 0x29, 0x62, 0x6c, 0x6f, 0x63, 0x6b
        /*0030*/ 	.byte	0x44, 0x69, 0x6d, 0x3a, 0x28, 0x25, 0x64, 0x2c, 0x20, 0x25, 0x64, 0x2c, 0x20, 0x25, 0x64, 0x29
        /*0040*/ 	.byte	0x20, 0x67, 0x72, 0x69, 0x64, 0x44, 0x69, 0x6d, 0x3a, 0x28, 0x25, 0x64, 0x2c, 0x20, 0x25, 0x64
        /*0050*/ 	.byte	0x2c, 0x20, 0x25, 0x64, 0x29, 0x0a, 0x00
.L_0:


//--------------------- .nv.shared.reserved.0     --------------------------
	.section	.nv.shared.reserved.0,"aw",@nobits
	.weak		__nv_reservedSMEM_offset_0_alias
	.size		__nv_reservedSMEM_offset_0_alias, 0, 64
	.other		__nv_reservedSMEM_offset_0_alias,@"STO_CUDA_RESERVED_SHARED STV_DEFAULT"
__nv_reservedSMEM_offset_0_alias:
	.zero		0
	.zero		64


//--------------------- .nv.constant0._Z10checkIndexv --------------------------
	.section	.nv.constant0._Z10checkIndexv,"a",@progbits
	.sectionflags	@""
	.align	4
.nv.constant0._Z10checkIndexv:
	.zero		896


//--------------------- SYMBOLS --------------------------

	.type		.nv.reservedSmem.offset0,@object
	.size		.nv.reservedSmem.offset0,0x4
	.type		vprintf,@function
